//
// Generated by NVIDIA NVVM Compiler
//
// Compiler Build ID: CL-36424714
// Cuda compilation tools, release 13.0, V13.0.88
// Based on NVVM 20.0.0
//

.version 9.0
.target sm_100
.address_size 64

	// .globl	_Z14adj_diff_naivePiS_

.visible .entry _Z14adj_diff_naivePiS_(
	.param .u64 .ptr .align 1 _Z14adj_diff_naivePiS__param_0,
	.param .u64 .ptr .align 1 _Z14adj_diff_naivePiS__param_1
)
{
	.reg .pred 	%p<2>;
	.reg .b32 	%r<9>;
	.reg .b64 	%rd<10>;

	ld.param.u64 	%rd1, [_Z14adj_diff_naivePiS__param_0];
	ld.param.u64 	%rd2, [_Z14adj_diff_naivePiS__param_1];
	mov.u32 	%r2, %ntid.x;
	mov.u32 	%r3, %ctaid.x;
	mov.u32 	%r4, %tid.x;
	mad.lo.s32 	%r1, %r2, %r3, %r4;
	setp.eq.s32 	%p1, %r1, 0;
	@%p1 bra 	$L__BB0_2;
	cvta.to.global.u64 	%rd3, %rd2;
	cvta.to.global.u64 	%rd4, %rd1;
	mul.wide.u32 	%rd5, %r1, 4;
	add.s64 	%rd6, %rd3, %rd5;
	ld.global.u32 	%r5, [%rd6];
	add.s32 	%r6, %r1, -1;
	mul.wide.u32 	%rd7, %r6, 4;
	add.s64 	%rd8, %rd3, %rd7;
	ld.global.u32 	%r7, [%rd8];
	add.s32 	%r8, %r7, %r5;
	add.s64 	%rd9, %rd4, %rd5;
	st.global.u32 	[%rd9], %r8;
$L__BB0_2:
	ret;

}


// ===== COMPILED SASS (sm_100) =====

	.target	sm_100

	.elftype	@"ET_EXEC"


//--------------------- .note.nv.tkinfo           --------------------------
	.section	.note.nv.tkinfo,"",@"SHT_NOTE"
	.sectionflags	@"SHF_NOTE_NV_TKINFO"
	.tkinfo
        /*0018*/ 	.word	0x00000002
        /*0030*/ 	.string	""
        /*0030*/ 	.string	"ptxas"
        /*0030*/ 	.string	"Cuda compilation tools, release 13.0, V13.0.88"
        /*0030*/ 	.string	"Build cuda_13.0.r13.0/compiler.36424714_0"
        /*0030*/ 	.string	"-arch sm_100 -m 64 "



//--------------------- .note.nv.cuinfo           --------------------------
	.section	.note.nv.cuinfo,"",@"SHT_NOTE"
	.sectionflags	@"SHF_NOTE_NV_CUINFO"
        /*0018*/ 	.short	0x0002
        /*001a*/ 	.short	0x0064
        /*001c*/ 	.short	0x0082
	.zero		2


//--------------------- .nv.info                  --------------------------
	.section	.nv.info,"",@"SHT_CUDA_INFO"
	.align	4


	//----- nvinfo : EIATTR_REGCOUNT
	.align		4
        /*0000*/ 	.byte	0x04, 0x2f
        /*0002*/ 	.short	(.L_1 - .L_0)
	.align		4
.L_0:
        /*0004*/ 	.word	index@(_Z14adj_diff_naivePiS_)
        /*0008*/ 	.word	0x0000000c


	//----- nvinfo : EIATTR_FRAME_SIZE
	.align		4
.L_1:
        /*000c*/ 	.byte	0x04, 0x11
        /*000e*/ 	.short	(.L_3 - .L_2)
	.align		4
.L_2:
        /*0010*/ 	.word	index@(_Z14adj_diff_naivePiS_)
        /*0014*/ 	.word	0x00000000


	//----- nvinfo : EIATTR_MIN_STACK_SIZE
	.align		4
.L_3:
        /*0018*/ 	.byte	0x04, 0x12
        /*001a*/ 	.short	(.L_5 - .L_4)
	.align		4
.L_4:
        /*001c*/ 	.word	index@(_Z14adj_diff_naivePiS_)
        /*0020*/ 	.word	0x00000000
.L_5:


//--------------------- .nv.compat                --------------------------
	.section	.nv.compat,"",@"SHT_CUDA_COMPAT_INFO"
	.align	4
        /*0000*/ 	.byte	0x02, 0x09, 0x00, 0x00, 0x02, 0x02, 0x01, 0x00, 0x02, 0x05, 0x05, 0x00, 0x03, 0x07, 0x01, 0x01
        /*0010*/ 	.byte	0x02, 0x03, 0x00, 0x00, 0x02, 0x06, 0x01, 0x00, 0x04, 0x0b, 0x08, 0x00, 0x09, 0x00, 0x00, 0x00
        /*0020*/ 	.byte	0x00, 0x00, 0x00, 0x00


//--------------------- .nv.info._Z14adj_diff_naivePiS_ --------------------------
	.section	.nv.info._Z14adj_diff_naivePiS_,"",@"SHT_CUDA_INFO"
	.sectionflags	@""
	.align	4


	//----- nvinfo : EIATTR_CUDA_API_VERSION
	.align		4
        /*0000*/ 	.byte	0x04, 0x37
        /*0002*/ 	.short	(.L_7 - .L_6)
.L_6:
        /*0004*/ 	.word	0x00000082


	//----- nvinfo : EIATTR_KPARAM_INFO
	.align		4
.L_7:
        /*0008*/ 	.byte	0x04, 0x17
        /*000a*/ 	.short	(.L_9 - .L_8)
.L_8:
        /*000c*/ 	.word	0x00000000
        /*0010*/ 	.short	0x0001
        /*0012*/ 	.short	0x0008
        /*0014*/ 	.byte	0x00, 0xf5, 0x21, 0x00


	//----- nvinfo : EIATTR_KPARAM_INFO
	.align		4
.L_9:
        /*0018*/ 	.byte	0x04, 0x17
        /*001a*/ 	.short	(.L_11 - .L_10)
.L_10:
        /*001c*/ 	.word	0x00000000
        /*0020*/ 	.short	0x0000
        /*0022*/ 	.short	0x0000
        /*0024*/ 	.byte	0x00, 0xf5, 0x21, 0x00


	//----- nvinfo : EIATTR_SPARSE_MMA_MASK
	.align		4
.L_11:
        /*0028*/ 	.byte	0x03, 0x50
        /*002a*/ 	.short	0x0000


	//----- nvinfo : EIATTR_MAXREG_COUNT
	.align		4
        /*002c*/ 	.byte	0x03, 0x1b
        /*002e*/ 	.short	0x00ff


	//----- nvinfo : EIATTR_MERCURY_ISA_VERSION
	.align		4
        /*0030*/ 	.byte	0x03, 0x5f
        /*0032*/ 	.short	0x0101


	//----- nvinfo : EIATTR_VRC_CTA_INIT_COUNT
	.align		4
        /*0034*/ 	.byte	0x02, 0x4a
	.zero		1
	.zero		1


	//----- nvinfo : EIATTR_EXIT_INSTR_OFFSETS
	.align		4
        /*0038*/ 	.byte	0x04, 0x1c
        /*003a*/ 	.short	(.L_13 - .L_12)


	//   ....[0]....
.L_12:
        /*003c*/ 	.word	0x00000060


	//   ....[1]....
        /*0040*/ 	.word	0x00000120


	//----- nvinfo : EIATTR_CBANK_PARAM_SIZE
	.align		4
.L_13:
        /*0044*/ 	.byte	0x03, 0x19
        /*0046*/ 	.short	0x0010


	//----- nvinfo : EIATTR_PARAM_CBANK
	.align		4
        /*0048*/ 	.byte	0x04, 0x0a
        /*004a*/ 	.short	(.L_15 - .L_14)
	.align		4
.L_14:
        /*004c*/ 	.word	index@(.nv.constant0._Z14adj_diff_naivePiS_)
        /*0050*/ 	.short	0x0380
        /*0052*/ 	.short	0x0010


	//----- nvinfo : EIATTR_SW_WAR
	.align		4
.L_15:
        /*0054*/ 	.byte	0x04, 0x36
        /*0056*/ 	.short	(.L_17 - .L_16)
.L_16:
        /*0058*/ 	.word	0x00000008
.L_17:


//--------------------- .nv.callgraph             --------------------------
	.section	.nv.callgraph,"",@"SHT_CUDA_CALLGRAPH"
	.align	4
	.sectionentsize	8
	.align		4
        /*0000*/ 	.word	0x00000000
	.align		4
        /*0004*/ 	.word	0xffffffff
	.align		4
        /*0008*/ 	.word	0x00000000
	.align		4
        /*000c*/ 	.word	0xfffffffe
	.align		4
        /*0010*/ 	.word	0x00000000
	.align		4
        /*0014*/ 	.word	0xfffffffd
	.align		4
        /*0018*/ 	.word	0x00000000
	.align		4
        /*001c*/ 	.word	0xfffffffc


//--------------------- .text._Z14adj_diff_naivePiS_ --------------------------
	.section	.text._Z14adj_diff_naivePiS_,"ax",@progbits
	.align	128
        .global         _Z14adj_diff_naivePiS_
        .type           _Z14adj_diff_naivePiS_,@function
        .size           _Z14adj_diff_naivePiS_,(.L_x_1 - _Z14adj_diff_naivePiS_)
        .other          _Z14adj_diff_naivePiS_,@"STO_CUDA_ENTRY STV_DEFAULT"
_Z14adj_diff_naivePiS_:
.text._Z14adj_diff_naivePiS_:
[----:B------:R-:W-:Y:S01]  /*0000*/  LDC R1, c[0x0][0x37c] ;  /* 0x0000df00ff017b82 */ /* 0x000fe20000000800 */
[----:B------:R-:W0:Y:S01]  /*0010*/  S2R R9, SR_CTAID.X ;  /* 0x0000000000097919 */ /* 0x000e220000002500 */
[----:B------:R-:W0:Y:S01]  /*0020*/  LDCU UR4, c[0x0][0x360] ;  /* 0x00006c00ff0477ac */ /* 0x000e220008000800 */
[----:B------:R-:W0:Y:S02]  /*0030*/  S2R R0, SR_TID.X ;  /* 0x0000000000007919 */ /* 0x000e240000002100 */
[----:B0-----:R-:W-:-:S05]  /*0040*/  IMAD R9, R9, UR4, R0 ;  /* 0x0000000409097c24 */ /* 0x001fca000f8e0200 */
[----:B------:R-:W-:-:S13]  /*0050*/  ISETP.NE.AND P0, PT, R9, RZ, PT ;  /* 0x000000ff0900720c */ /* 0x000fda0003f05270 */
[----:B------:R-:W-:Y:S05]  /*0060*/  @!P0 EXIT ;  /* 0x000000000000894d */ /* 0x000fea0003800000 */
[----:B------:R-:W0:Y:S01]  /*0070*/  LDC.64 R4, c[0x0][0x388] ;  /* 0x0000e200ff047b82 */ /* 0x000e220000000a00 */
[----:B------:R-:W1:Y:S01]  /*0080*/  LDCU.64 UR4, c[0x0][0x358] ;  /* 0x00006b00ff0477ac */ /* 0x000e620008000a00 */
[C---:B------:R-:W-:Y:S01]  /*0090*/  IADD3 R7, PT, PT, R9.reuse, -0x1, RZ ;  /* 0xffffffff09077810 */ /* 0x040fe20007ffe0ff */
[----:B0-----:R-:W-:-:S04]  /*00a0*/  IMAD.WIDE.U32 R2, R9, 0x4, R4 ;  /* 0x0000000409027825 */ /* 0x001fc800078e0004 */
[----:B------:R-:W-:Y:S02]  /*00b0*/  IMAD.WIDE.U32 R4, R7, 0x4, R4 ;  /* 0x0000000407047825 */ /* 0x000fe400078e0004 */
[----:B-1----:R-:W2:Y:S01]  /*00c0*/  LDG.E R2, desc[UR4][R2.64] ;  /* 0x0000000402027981 */ /* 0x002ea2000c1e1900 */
[----:B------:R-:W0:Y:S03]  /*00d0*/  LDC.64 R6, c[0x0][0x380] ;  /* 0x0000e000ff067b82 */ /* 0x000e260000000a00 */
[----:B------:R-:W2:Y:S01]  /*00e0*/  LDG.E R5, desc[UR4][R4.64] ;  /* 0x0000000404057981 */ /* 0x000ea2000c1e1900 */
[----:B0-----:R-:W-:Y:S01]  /*00f0*/  IMAD.WIDE.U32 R6, R9, 0x4, R6 ;  /* 0x0000000409067825 */ /* 0x001fe200078e0006 */
[----:B--2---:R-:W-:-:S05]  /*0100*/  IADD3 R9, PT, PT, R2, R5, RZ ;  /* 0x0000000502097210 */ /* 0x004fca0007ffe0ff */
[----:B------:R-:W-:Y:S01]  /*0110*/  STG.E desc[UR4][R6.64], R9 ;  /* 0x0000000906007986 */ /* 0x000fe2000c101904 */
[----:B------:R-:W-:Y:S05]  /*0120*/  EXIT ;  /* 0x000000000000794d */ /* 0x000fea0003800000 */
.L_x_0:
[----:B------:R-:W-:-:S00]  /*0130*/  BRA `(.L_x_0) ;  /* 0xfffffffc00fc7947 */ /* 0x000fc0000383ffff */
[----:B------:R-:W-:-:S00]  /*0140*/  NOP ;  /* 0x0000000000007918 */ /* 0x000fc00000000000 */
        /* <DEDUP_REMOVED lines=11> */
.L_x_1:


//--------------------- .nv.shared.reserved.0     --------------------------
	.section	.nv.shared.reserved.0,"aw",@nobits
	.weak		__nv_reservedSMEM_offset_0_alias
	.size		__nv_reservedSMEM_offset_0_alias, 0, 64
	.other		__nv_reservedSMEM_offset_0_alias,@"STO_CUDA_RESERVED_SHARED STV_DEFAULT"
__nv_reservedSMEM_offset_0_alias:
	.zero		0
	.zero		64


//--------------------- .nv.constant0._Z14adj_diff_naivePiS_ --------------------------
	.section	.nv.constant0._Z14adj_diff_naivePiS_,"a",@progbits
	.sectionflags	@""
	.align	4
.nv.constant0._Z14adj_diff_naivePiS_:
	.zero		912


//--------------------- SYMBOLS --------------------------

	.type		.nv.reservedSmem.offset0,@object
	.size		.nv.reservedSmem.offset0,0x4
